//
// Generated by NVIDIA NVVM Compiler
//
// Compiler Build ID: CL-36424714
// Cuda compilation tools, release 13.0, V13.0.88
// Based on NVVM 20.0.0
//

.version 9.0
.target sm_100
.address_size 64

	// .globl	_Z10projecao_xPi
.extern .func  (.param .b32 func_retval0) vprintf
(
	.param .b64 vprintf_param_0,
	.param .b64 vprintf_param_1
)
;
.global .align 1 .b8 $str[11] = {118, 105, 100, 101, 111, 58, 32, 37, 100, 10};

.visible .entry _Z10projecao_xPi(
	.param .u64 .ptr .align 1 _Z10projecao_xPi_param_0
)
{
	.local .align 8 .b8 	__local_depot0[8];
	.reg .b64 	%SP;
	.reg .b64 	%SPL;
	.reg .b32 	%r<6>;
	.reg .b64 	%rd<7>;

	mov.u64 	%SPL, __local_depot0;
	cvta.local.u64 	%SP, %SPL;
	ld.param.u64 	%rd1, [_Z10projecao_xPi_param_0];
	cvta.to.global.u64 	%rd2, %rd1;
	add.u64 	%rd3, %SP, 0;
	add.u64 	%rd4, %SPL, 0;
	ld.global.u32 	%r1, [%rd2];
	st.local.u32 	[%rd4], %r1;
	mov.u64 	%rd5, $str;
	cvta.global.u64 	%rd6, %rd5;
	{ // callseq 0, 0
	.param .b64 param0;
	st.param.b64 	[param0], %rd6;
	.param .b64 param1;
	st.param.b64 	[param1], %rd3;
	.param .b32 retval0;
	call.uni (retval0), 
	vprintf, 
	(
	param0, 
	param1
	);
	ld.param.b32 	%r2, [retval0];
	} // callseq 0
	ld.global.u32 	%r4, [%rd2];
	add.s32 	%r5, %r4, 5;
	st.global.u32 	[%rd2], %r5;
	ret;

}


// ===== COMPILED SASS (sm_100) =====

	.target	sm_100

	.elftype	@"ET_EXEC"


//--------------------- .note.nv.tkinfo           --------------------------
	.section	.note.nv.tkinfo,"",@"SHT_NOTE"
	.sectionflags	@"SHF_NOTE_NV_TKINFO"
	.tkinfo
        /*0018*/ 	.word	0x00000002
        /*0030*/ 	.string	""
        /*0030*/ 	.string	"ptxas"
        /*0030*/ 	.string	"Cuda compilation tools, release 13.0, V13.0.88"
        /*0030*/ 	.string	"Build cuda_13.0.r13.0/compiler.36424714_0"
        /*0030*/ 	.string	"-arch sm_100 -m 64 "



//--------------------- .note.nv.cuinfo           --------------------------
	.section	.note.nv.cuinfo,"",@"SHT_NOTE"
	.sectionflags	@"SHF_NOTE_NV_CUINFO"
        /*0018*/ 	.short	0x0002
        /*001a*/ 	.short	0x0064
        /*001c*/ 	.short	0x0082
	.zero		2


//--------------------- .nv.info                  --------------------------
	.section	.nv.info,"",@"SHT_CUDA_INFO"
	.align	4


	//----- nvinfo : EIATTR_REGCOUNT
	.align		4
        /*0000*/ 	.byte	0x04, 0x2f
        /*0002*/ 	.short	(.L_2 - .L_1)
	.align		4
.L_1:
        /*0004*/ 	.word	index@(_Z10projecao_xPi)
        /*0008*/ 	.word	0x00000018


	//----- nvinfo : EIATTR_FRAME_SIZE
	.align		4
.L_2:
        /*000c*/ 	.byte	0x04, 0x11
        /*000e*/ 	.short	(.L_4 - .L_3)
	.align		4
.L_3:
        /*0010*/ 	.word	index@(_Z10projecao_xPi)
        /*0014*/ 	.word	0x00000008


	//----- nvinfo : EIATTR_MIN_STACK_SIZE
	.align		4
.L_4:
        /*0018*/ 	.byte	0x04, 0x12
        /*001a*/ 	.short	(.L_6 - .L_5)
	.align		4
.L_5:
        /*001c*/ 	.word	index@(_Z10projecao_xPi)
        /*0020*/ 	.word	0x00000008
.L_6:


//--------------------- .nv.compat                --------------------------
	.section	.nv.compat,"",@"SHT_CUDA_COMPAT_INFO"
	.align	4
        /*0000*/ 	.byte	0x02, 0x09, 0x00, 0x00, 0x02, 0x02, 0x01, 0x00, 0x02, 0x05, 0x05, 0x00, 0x03, 0x07, 0x01, 0x01
        /*0010*/ 	.byte	0x02, 0x03, 0x00, 0x00, 0x02, 0x06, 0x01, 0x00, 0x04, 0x0b, 0x08, 0x00, 0x09, 0x00, 0x00, 0x00
        /*0020*/ 	.byte	0x00, 0x00, 0x00, 0x00


//--------------------- .nv.info._Z10projecao_xPi --------------------------
	.section	.nv.info._Z10projecao_xPi,"",@"SHT_CUDA_INFO"
	.sectionflags	@""
	.align	4


	//----- nvinfo : EIATTR_CUDA_API_VERSION
	.align		4
        /*0000*/ 	.byte	0x04, 0x37
        /*0002*/ 	.short	(.L_8 - .L_7)
.L_7:
        /*0004*/ 	.word	0x00000082


	//----- nvinfo : EIATTR_KPARAM_INFO
	.align		4
.L_8:
        /*0008*/ 	.byte	0x04, 0x17
        /*000a*/ 	.short	(.L_10 - .L_9)
.L_9:
        /*000c*/ 	.word	0x00000000
        /*0010*/ 	.short	0x0000
        /*0012*/ 	.short	0x0000
        /*0014*/ 	.byte	0x00, 0xf5, 0x21, 0x00


	//----- nvinfo : EIATTR_SPARSE_MMA_MASK
	.align		4
.L_10:
        /*0018*/ 	.byte	0x03, 0x50
        /*001a*/ 	.short	0x0000


	//----- nvinfo : EIATTR_MAXREG_COUNT
	.align		4
        /*001c*/ 	.byte	0x03, 0x1b
        /*001e*/ 	.short	0x00ff


	//----- nvinfo : EIATTR_EXTERNS
	.align		4
        /*0020*/ 	.byte	0x04, 0x0f
        /*0022*/ 	.short	(.L_12 - .L_11)


	//   ....[0]....
	.align		4
.L_11:
        /*0024*/ 	.word	index@(vprintf)


	//----- nvinfo : EIATTR_MERCURY_ISA_VERSION
	.align		4
.L_12:
        /*0028*/ 	.byte	0x03, 0x5f
        /*002a*/ 	.short	0x0101


	//----- nvinfo : EIATTR_VRC_CTA_INIT_COUNT
	.align		4
        /*002c*/ 	.byte	0x02, 0x4a
	.zero		1
	.zero		1


	//----- nvinfo : EIATTR_SYSCALL_OFFSETS
	.align		4
        /*0030*/ 	.byte	0x04, 0x46
        /*0032*/ 	.short	(.L_14 - .L_13)


	//   ....[0]....
.L_13:
        /*0034*/ 	.word	0x00000100


	//----- nvinfo : EIATTR_EXIT_INSTR_OFFSETS
	.align		4
.L_14:
        /*0038*/ 	.byte	0x04, 0x1c
        /*003a*/ 	.short	(.L_16 - .L_15)


	//   ....[0]....
.L_15:
        /*003c*/ 	.word	0x00000150


	//----- nvinfo : EIATTR_CBANK_PARAM_SIZE
	.align		4
.L_16:
        /*0040*/ 	.byte	0x03, 0x19
        /*0042*/ 	.short	0x0008


	//----- nvinfo : EIATTR_PARAM_CBANK
	.align		4
        /*0044*/ 	.byte	0x04, 0x0a
        /*0046*/ 	.short	(.L_18 - .L_17)
	.align		4
.L_17:
        /*0048*/ 	.word	index@(.nv.constant0._Z10projecao_xPi)
        /*004c*/ 	.short	0x0380
        /*004e*/ 	.short	0x0008


	//----- nvinfo : EIATTR_SW_WAR
	.align		4
.L_18:
        /*0050*/ 	.byte	0x04, 0x36
        /*0052*/ 	.short	(.L_20 - .L_19)
.L_19:
        /*0054*/ 	.word	0x00000008
.L_20:


//--------------------- .nv.callgraph             --------------------------
	.section	.nv.callgraph,"",@"SHT_CUDA_CALLGRAPH"
	.align	4
	.sectionentsize	8
	.align		4
        /*0000*/ 	.word	0x00000000
	.align		4
        /*0004*/ 	.word	0xffffffff
	.align		4
        /*0008*/ 	.word	index@(_Z10projecao_xPi)
	.align		4
        /*000c*/ 	.word	index@(vprintf)
	.align		4
        /*0010*/ 	.word	0x00000000
	.align		4
        /*0014*/ 	.word	0xfffffffe
	.align		4
        /*0018*/ 	.word	0x00000000
	.align		4
        /*001c*/ 	.word	0xfffffffd
	.align		4
        /*0020*/ 	.word	0x00000000
	.align		4
        /*0024*/ 	.word	0xfffffffc


//--------------------- .nv.constant4             --------------------------
	.section	.nv.constant4,"a",@progbits
	.align	8
	.align		8
.nv.constant4:
        /*0000*/ 	.dword	vprintf
	.align		8
        /*0008*/ 	.dword	$str


//--------------------- .text._Z10projecao_xPi    --------------------------
	.section	.text._Z10projecao_xPi,"ax",@progbits
	.align	128
        .global         _Z10projecao_xPi
        .type           _Z10projecao_xPi,@function
        .size           _Z10projecao_xPi,(.L_x_2 - _Z10projecao_xPi)
        .other          _Z10projecao_xPi,@"STO_CUDA_ENTRY STV_DEFAULT"
_Z10projecao_xPi:
.text._Z10projecao_xPi:
[----:B------:R-:W0:Y:S08]  /*0000*/  LDC R1, c[0x0][0x37c] ;  /* 0x0000df00ff017b82 */ /* 0x000e300000000800 */
[----:B------:R-:W1:Y:S01]  /*0010*/  LDC.64 R2, c[0x0][0x380] ;  /* 0x0000e000ff027b82 */ /* 0x000e620000000a00 */
[----:B------:R-:W1:Y:S01]  /*0020*/  LDCU.64 UR36, c[0x0][0x358] ;  /* 0x00006b00ff2477ac */ /* 0x000e620008000a00 */
[----:B0-----:R-:W-:Y:S01]  /*0030*/  VIADD R1, R1, 0xfffffff8 ;  /* 0xfffffff801017836 */ /* 0x001fe20000000000 */
[----:B------:R-:W0:Y:S01]  /*0040*/  LDCU UR4, c[0x0][0x2f8] ;  /* 0x00005f00ff0477ac */ /* 0x000e220008000800 */
[----:B------:R-:W2:Y:S01]  /*0050*/  LDCU.64 UR6, c[0x4][0x8] ;  /* 0x01000100ff0677ac */ /* 0x000ea20008000a00 */
[----:B-1----:R-:W3:Y:S01]  /*0060*/  LDG.E R2, desc[UR36][R2.64] ;  /* 0x0000002402027981 */ /* 0x002ee2000c1e1900 */
[----:B------:R-:W-:Y:S01]  /*0070*/  MOV R0, 0x0 ;  /* 0x0000000000007802 */ /* 0x000fe20000000f00 */
[----:B------:R-:W1:Y:S01]  /*0080*/  LDCU UR5, c[0x0][0x2fc] ;  /* 0x00005f80ff0577ac */ /* 0x000e620008000800 */
[----:B0-----:R-:W-:Y:S01]  /*0090*/  IADD3 R6, P0, PT, R1, UR4, RZ ;  /* 0x0000000401067c10 */ /* 0x001fe2000ff1e0ff */
[----:B--2---:R-:W-:Y:S01]  /*00a0*/  IMAD.U32 R4, RZ, RZ, UR6 ;  /* 0x00000006ff047e24 */ /* 0x004fe2000f8e00ff */
[----:B------:R0:W2:Y:S01]  /*00b0*/  LDC.64 R8, c[0x4][R0] ;  /* 0x0100000000087b82 */ /* 0x0000a20000000a00 */
[----:B------:R-:W-:-:S02]  /*00c0*/  MOV R5, UR7 ;  /* 0x0000000700057c02 */ /* 0x000fc40008000f00 */
[----:B-1----:R-:W-:Y:S01]  /*00d0*/  IMAD.X R7, RZ, RZ, UR5, P0 ;  /* 0x00000005ff077e24 */ /* 0x002fe200080e06ff */
[----:B--23--:R0:W-:Y:S07]  /*00e0*/  STL [R1], R2 ;  /* 0x0000000201007387 */ /* 0x00c1ee0000100800 */
[----:B------:R-:W-:-:S07]  /*00f0*/  LEPC R20, `(.L_x_0) ;  /* 0x000000001014794e */ /* 0x000fce0000000000 */
[----:B0-----:R-:W-:Y:S05]  /*0100*/  CALL.ABS.NOINC R8 ;  /* 0x0000000008007343 */ /* 0x001fea0003c00000 */
.L_x_0:
[----:B------:R-:W0:Y:S02]  /*0110*/  LDC.64 R2, c[0x0][0x380] ;  /* 0x0000e000ff027b82 */ /* 0x000e240000000a00 */
[----:B0-----:R-:W2:Y:S02]  /*0120*/  LDG.E R0, desc[UR36][R2.64] ;  /* 0x0000002402007981 */ /* 0x001ea4000c1e1900 */
[----:B--2---:R-:W-:-:S05]  /*0130*/  IADD3 R5, PT, PT, R0, 0x5, RZ ;  /* 0x0000000500057810 */ /* 0x004fca0007ffe0ff */
[----:B------:R-:W-:Y:S01]  /*0140*/  STG.E desc[UR36][R2.64], R5 ;  /* 0x0000000502007986 */ /* 0x000fe2000c101924 */
[----:B------:R-:W-:Y:S05]  /*0150*/  EXIT ;  /* 0x000000000000794d */ /* 0x000fea0003800000 */
.L_x_1:
[----:B------:R-:W-:-:S00]  /*0160*/  BRA `(.L_x_1) ;  /* 0xfffffffc00fc7947 */ /* 0x000fc0000383ffff */
[----:B------:R-:W-:-:S00]  /*0170*/  NOP ;  /* 0x0000000000007918 */ /* 0x000fc00000000000 */
        /* <DEDUP_REMOVED lines=8> */
.L_x_2:


//--------------------- .nv.global.init           --------------------------
	.section	.nv.global.init,"aw",@progbits
.nv.global.init:
	.type		$str,@object
	.size		$str,(.L_0 - $str)
$str:
        /*0000*/ 	.byte	0x76, 0x69, 0x64, 0x65, 0x6f, 0x3a, 0x20, 0x25, 0x64, 0x0a, 0x00
.L_0:


//--------------------- .nv.shared.reserved.0     --------------------------
	.section	.nv.shared.reserved.0,"aw",@nobits
	.weak		__nv_reservedSMEM_offset_0_alias
	.size		__nv_reservedSMEM_offset_0_alias, 0, 64
	.other		__nv_reservedSMEM_offset_0_alias,@"STO_CUDA_RESERVED_SHARED STV_DEFAULT"
__nv_reservedSMEM_offset_0_alias:
	.zero		0
	.zero		64


//--------------------- .nv.constant0._Z10projecao_xPi --------------------------
	.section	.nv.constant0._Z10projecao_xPi,"a",@progbits
	.sectionflags	@""
	.align	4
.nv.constant0._Z10projecao_xPi:
	.zero		904


//--------------------- SYMBOLS --------------------------

	.type		.nv.reservedSmem.offset0,@object
	.size		.nv.reservedSmem.offset0,0x4
	.type		vprintf,@function
